//
// Generated by NVIDIA NVVM Compiler
//
// Compiler Build ID: CL-36424714
// Cuda compilation tools, release 13.0, V13.0.88
// Based on NVVM 20.0.0
//

.version 9.0
.target sm_100
.address_size 64

	// .globl	_Z12matmul_tunedPfS_S_i
// _ZZ12matmul_tunedPfS_S_iE2As has been demoted
// _ZZ12matmul_tunedPfS_S_iE2Bs has been demoted

.visible .entry _Z12matmul_tunedPfS_S_i(
	.param .u64 .ptr .align 1 _Z12matmul_tunedPfS_S_i_param_0,
	.param .u64 .ptr .align 1 _Z12matmul_tunedPfS_S_i_param_1,
	.param .u64 .ptr .align 1 _Z12matmul_tunedPfS_S_i_param_2,
	.param .u32 _Z12matmul_tunedPfS_S_i_param_3
)
{
	.reg .pred 	%p<8>;
	.reg .b32 	%r<52>;
	.reg .b32 	%f<137>;
	.reg .b64 	%rd<13>;
	// demoted variable
	.shared .align 16 .b8 _ZZ12matmul_tunedPfS_S_iE2As[4608];
	// demoted variable
	.shared .align 16 .b8 _ZZ12matmul_tunedPfS_S_iE2Bs[4608];
	ld.param.u64 	%rd3, [_Z12matmul_tunedPfS_S_i_param_0];
	ld.param.u64 	%rd4, [_Z12matmul_tunedPfS_S_i_param_1];
	ld.param.u64 	%rd5, [_Z12matmul_tunedPfS_S_i_param_2];
	ld.param.u32 	%r23, [_Z12matmul_tunedPfS_S_i_param_3];
	mov.u32 	%r24, %ctaid.y;
	shl.b32 	%r25, %r24, 5;
	mov.u32 	%r1, %tid.y;
	add.s32 	%r2, %r25, %r1;
	mov.u32 	%r26, %ctaid.x;
	shl.b32 	%r27, %r26, 5;
	mov.u32 	%r3, %tid.x;
	add.s32 	%r4, %r27, %r3;
	setp.lt.s32 	%p1, %r23, 1;
	mov.f32 	%f136, 0f00000000;
	@%p1 bra 	$L__BB0_7;
	add.s32 	%r28, %r23, 31;
	shr.u32 	%r29, %r28, 5;
	and.b32  	%r48, %r3, 1020;
	and.b32  	%r50, %r1, 1020;
	mul.lo.s32 	%r30, %r1, 144;
	mov.u32 	%r31, _ZZ12matmul_tunedPfS_S_iE2As;
	add.s32 	%r7, %r31, %r30;
	shl.b32 	%r32, %r3, 2;
	and.b32  	%r33, %r32, 4080;
	add.s32 	%r8, %r7, %r33;
	shr.u32 	%r34, %r23, 2;
	mul.lo.s32 	%r9, %r34, %r2;
	mov.u32 	%r35, _ZZ12matmul_tunedPfS_S_iE2Bs;
	add.s32 	%r11, %r35, %r33;
	add.s32 	%r10, %r11, %r30;
	shr.s32 	%r36, %r4, 31;
	shr.u32 	%r37, %r36, 30;
	add.s32 	%r38, %r4, %r37;
	shr.s32 	%r39, %r38, 2;
	neg.s32 	%r51, %r29;
	shr.u32 	%r40, %r1, 2;
	mul.lo.s32 	%r41, %r40, %r34;
	shl.b32 	%r42, %r41, 2;
	add.s32 	%r49, %r39, %r42;
	shl.b32 	%r14, %r34, 5;
	cvta.to.global.u64 	%rd1, %rd3;
	cvta.to.global.u64 	%rd2, %rd4;
	mov.f32 	%f136, 0f00000000;
$L__BB0_2:
	setp.ge.u32 	%p2, %r2, %r23;
	setp.ge.s32 	%p3, %r48, %r23;
	mov.f32 	%f128, 0f00000000;
	or.pred  	%p4, %p2, %p3;
	mov.f32 	%f129, %f128;
	mov.f32 	%f130, %f128;
	mov.f32 	%f131, %f128;
	@%p4 bra 	$L__BB0_4;
	shr.s32 	%r43, %r48, 2;
	add.s32 	%r44, %r43, %r9;
	mul.wide.s32 	%rd6, %r44, 16;
	add.s64 	%rd7, %rd1, %rd6;
	ld.global.v4.f32 	{%f128, %f129, %f130, %f131}, [%rd7];
$L__BB0_4:
	st.shared.v4.f32 	[%r8], {%f128, %f129, %f130, %f131};
	mov.f32 	%f132, 0f00000000;
	max.s32 	%r45, %r4, %r50;
	setp.ge.s32 	%p5, %r45, %r23;
	mov.f32 	%f133, %f132;
	mov.f32 	%f134, %f132;
	mov.f32 	%f135, %f132;
	@%p5 bra 	$L__BB0_6;
	mul.wide.s32 	%rd8, %r49, 16;
	add.s64 	%rd9, %rd2, %rd8;
	ld.global.v4.f32 	{%f132, %f133, %f134, %f135}, [%rd9];
$L__BB0_6:
	st.shared.v4.f32 	[%r10], {%f132, %f133, %f134, %f135};
	bar.sync 	0;
	ld.shared.v4.f32 	{%f24, %f25, %f26, %f27}, [%r7];
	ld.shared.v4.f32 	{%f28, %f29, %f30, %f31}, [%r11];
	mul.f32 	%f32, %f25, %f29;
	fma.rn.f32 	%f33, %f24, %f28, %f32;
	fma.rn.f32 	%f34, %f26, %f30, %f33;
	fma.rn.f32 	%f35, %f27, %f31, %f34;
	add.f32 	%f36, %f136, %f35;
	ld.shared.v4.f32 	{%f37, %f38, %f39, %f40}, [%r7+16];
	ld.shared.v4.f32 	{%f41, %f42, %f43, %f44}, [%r11+144];
	mul.f32 	%f45, %f38, %f42;
	fma.rn.f32 	%f46, %f37, %f41, %f45;
	fma.rn.f32 	%f47, %f39, %f43, %f46;
	fma.rn.f32 	%f48, %f40, %f44, %f47;
	add.f32 	%f49, %f36, %f48;
	ld.shared.v4.f32 	{%f50, %f51, %f52, %f53}, [%r7+32];
	ld.shared.v4.f32 	{%f54, %f55, %f56, %f57}, [%r11+288];
	mul.f32 	%f58, %f51, %f55;
	fma.rn.f32 	%f59, %f50, %f54, %f58;
	fma.rn.f32 	%f60, %f52, %f56, %f59;
	fma.rn.f32 	%f61, %f53, %f57, %f60;
	add.f32 	%f62, %f49, %f61;
	ld.shared.v4.f32 	{%f63, %f64, %f65, %f66}, [%r7+48];
	ld.shared.v4.f32 	{%f67, %f68, %f69, %f70}, [%r11+432];
	mul.f32 	%f71, %f64, %f68;
	fma.rn.f32 	%f72, %f63, %f67, %f71;
	fma.rn.f32 	%f73, %f65, %f69, %f72;
	fma.rn.f32 	%f74, %f66, %f70, %f73;
	add.f32 	%f75, %f62, %f74;
	ld.shared.v4.f32 	{%f76, %f77, %f78, %f79}, [%r7+64];
	ld.shared.v4.f32 	{%f80, %f81, %f82, %f83}, [%r11+576];
	mul.f32 	%f84, %f77, %f81;
	fma.rn.f32 	%f85, %f76, %f80, %f84;
	fma.rn.f32 	%f86, %f78, %f82, %f85;
	fma.rn.f32 	%f87, %f79, %f83, %f86;
	add.f32 	%f88, %f75, %f87;
	ld.shared.v4.f32 	{%f89, %f90, %f91, %f92}, [%r7+80];
	ld.shared.v4.f32 	{%f93, %f94, %f95, %f96}, [%r11+720];
	mul.f32 	%f97, %f90, %f94;
	fma.rn.f32 	%f98, %f89, %f93, %f97;
	fma.rn.f32 	%f99, %f91, %f95, %f98;
	fma.rn.f32 	%f100, %f92, %f96, %f99;
	add.f32 	%f101, %f88, %f100;
	ld.shared.v4.f32 	{%f102, %f103, %f104, %f105}, [%r7+96];
	ld.shared.v4.f32 	{%f106, %f107, %f108, %f109}, [%r11+864];
	mul.f32 	%f110, %f103, %f107;
	fma.rn.f32 	%f111, %f102, %f106, %f110;
	fma.rn.f32 	%f112, %f104, %f108, %f111;
	fma.rn.f32 	%f113, %f105, %f109, %f112;
	add.f32 	%f114, %f101, %f113;
	ld.shared.v4.f32 	{%f115, %f116, %f117, %f118}, [%r7+112];
	ld.shared.v4.f32 	{%f119, %f120, %f121, %f122}, [%r11+1008];
	mul.f32 	%f123, %f116, %f120;
	fma.rn.f32 	%f124, %f115, %f119, %f123;
	fma.rn.f32 	%f125, %f117, %f121, %f124;
	fma.rn.f32 	%f126, %f118, %f122, %f125;
	add.f32 	%f136, %f114, %f126;
	bar.sync 	0;
	add.s32 	%r51, %r51, 1;
	setp.ne.s32 	%p6, %r51, 0;
	add.s32 	%r50, %r50, 32;
	add.s32 	%r49, %r49, %r14;
	add.s32 	%r48, %r48, 32;
	@%p6 bra 	$L__BB0_2;
$L__BB0_7:
	max.s32 	%r46, %r2, %r4;
	setp.ge.s32 	%p7, %r46, %r23;
	@%p7 bra 	$L__BB0_9;
	mad.lo.s32 	%r47, %r23, %r2, %r4;
	cvta.to.global.u64 	%rd10, %rd5;
	mul.wide.s32 	%rd11, %r47, 4;
	add.s64 	%rd12, %rd10, %rd11;
	st.global.f32 	[%rd12], %f136;
$L__BB0_9:
	ret;

}


// ===== COMPILED SASS (sm_100) =====

	.target	sm_100

	.elftype	@"ET_EXEC"


//--------------------- .note.nv.tkinfo           --------------------------
	.section	.note.nv.tkinfo,"",@"SHT_NOTE"
	.sectionflags	@"SHF_NOTE_NV_TKINFO"
	.tkinfo
        /*0018*/ 	.word	0x00000002
        /*0030*/ 	.string	""
        /*0030*/ 	.string	"ptxas"
        /*0030*/ 	.string	"Cuda compilation tools, release 13.0, V13.0.88"
        /*0030*/ 	.string	"Build cuda_13.0.r13.0/compiler.36424714_0"
        /*0030*/ 	.string	"-arch sm_100 -m 64 "



//--------------------- .note.nv.cuinfo           --------------------------
	.section	.note.nv.cuinfo,"",@"SHT_NOTE"
	.sectionflags	@"SHF_NOTE_NV_CUINFO"
        /*0018*/ 	.short	0x0002
        /*001a*/ 	.short	0x0064
        /*001c*/ 	.short	0x0082
	.zero		2


//--------------------- .nv.info                  --------------------------
	.section	.nv.info,"",@"SHT_CUDA_INFO"
	.align	4


	//----- nvinfo : EIATTR_REGCOUNT
	.align		4
        /*0000*/ 	.byte	0x04, 0x2f
        /*0002*/ 	.short	(.L_1 - .L_0)
	.align		4
.L_0:
        /*0004*/ 	.word	index@(_Z12matmul_tunedPfS_S_i)
        /*0008*/ 	.word	0x00000023


	//----- nvinfo : EIATTR_FRAME_SIZE
	.align		4
.L_1:
        /*000c*/ 	.byte	0x04, 0x11
        /*000e*/ 	.short	(.L_3 - .L_2)
	.align		4
.L_2:
        /*0010*/ 	.word	index@(_Z12matmul_tunedPfS_S_i)
        /*0014*/ 	.word	0x00000000


	//----- nvinfo : EIATTR_MIN_STACK_SIZE
	.align		4
.L_3:
        /*0018*/ 	.byte	0x04, 0x12
        /*001a*/ 	.short	(.L_5 - .L_4)
	.align		4
.L_4:
        /*001c*/ 	.word	index@(_Z12matmul_tunedPfS_S_i)
        /*0020*/ 	.word	0x00000000
.L_5:


//--------------------- .nv.compat                --------------------------
	.section	.nv.compat,"",@"SHT_CUDA_COMPAT_INFO"
	.align	4
        /*0000*/ 	.byte	0x02, 0x09, 0x00, 0x00, 0x02, 0x02, 0x01, 0x00, 0x02, 0x05, 0x05, 0x00, 0x03, 0x07, 0x01, 0x01
        /*0010*/ 	.byte	0x02, 0x03, 0x00, 0x00, 0x02, 0x06, 0x01, 0x00, 0x04, 0x0b, 0x08, 0x00, 0x09, 0x00, 0x00, 0x00
        /*0020*/ 	.byte	0x00, 0x00, 0x00, 0x00


//--------------------- .nv.info._Z12matmul_tunedPfS_S_i --------------------------
	.section	.nv.info._Z12matmul_tunedPfS_S_i,"",@"SHT_CUDA_INFO"
	.sectionflags	@""
	.align	4


	//----- nvinfo : EIATTR_CUDA_API_VERSION
	.align		4
        /*0000*/ 	.byte	0x04, 0x37
        /*0002*/ 	.short	(.L_7 - .L_6)
.L_6:
        /*0004*/ 	.word	0x00000082


	//----- nvinfo : EIATTR_KPARAM_INFO
	.align		4
.L_7:
        /*0008*/ 	.byte	0x04, 0x17
        /*000a*/ 	.short	(.L_9 - .L_8)
.L_8:
        /*000c*/ 	.word	0x00000000
        /*0010*/ 	.short	0x0003
        /*0012*/ 	.short	0x0018
        /*0014*/ 	.byte	0x00, 0xf0, 0x11, 0x00


	//----- nvinfo : EIATTR_KPARAM_INFO
	.align		4
.L_9:
        /*0018*/ 	.byte	0x04, 0x17
        /*001a*/ 	.short	(.L_11 - .L_10)
.L_10:
        /*001c*/ 	.word	0x00000000
        /*0020*/ 	.short	0x0002
        /*0022*/ 	.short	0x0010
        /*0024*/ 	.byte	0x00, 0xf5, 0x21, 0x00


	//----- nvinfo : EIATTR_KPARAM_INFO
	.align		4
.L_11:
        /*0028*/ 	.byte	0x04, 0x17
        /*002a*/ 	.short	(.L_13 - .L_12)
.L_12:
        /*002c*/ 	.word	0x00000000
        /*0030*/ 	.short	0x0001
        /*0032*/ 	.short	0x0008
        /*0034*/ 	.byte	0x00, 0xf5, 0x21, 0x00


	//----- nvinfo : EIATTR_KPARAM_INFO
	.align		4
.L_13:
        /*0038*/ 	.byte	0x04, 0x17
        /*003a*/ 	.short	(.L_15 - .L_14)
.L_14:
        /*003c*/ 	.word	0x00000000
        /*0040*/ 	.short	0x0000
        /*0042*/ 	.short	0x0000
        /*0044*/ 	.byte	0x00, 0xf5, 0x21, 0x00


	//----- nvinfo : EIATTR_SPARSE_MMA_MASK
	.align		4
.L_15:
        /*0048*/ 	.byte	0x03, 0x50
        /*004a*/ 	.short	0x0000


	//----- nvinfo : EIATTR_MAXREG_COUNT
	.align		4
        /*004c*/ 	.byte	0x03, 0x1b
        /*004e*/ 	.short	0x00ff


	//----- nvinfo : EIATTR_NUM_BARRIERS
	.align		4
        /*0050*/ 	.byte	0x02, 0x4c
        /*0052*/ 	.byte	0x01
	.zero		1


	//----- nvinfo : EIATTR_MERCURY_ISA_VERSION
	.align		4
        /*0054*/ 	.byte	0x03, 0x5f
        /*0056*/ 	.short	0x0101


	//----- nvinfo : EIATTR_VRC_CTA_INIT_COUNT
	.align		4
        /*0058*/ 	.byte	0x02, 0x4a
	.zero		1
	.zero		1


	//----- nvinfo : EIATTR_EXIT_INSTR_OFFSETS
	.align		4
        /*005c*/ 	.byte	0x04, 0x1c
        /*005e*/ 	.short	(.L_17 - .L_16)


	//   ....[0]....
.L_16:
        /*0060*/ 	.word	0x000007c0


	//   ....[1]....
        /*0064*/ 	.word	0x00000810


	//----- nvinfo : EIATTR_CBANK_PARAM_SIZE
	.align		4
.L_17:
        /*0068*/ 	.byte	0x03, 0x19
        /*006a*/ 	.short	0x001c


	//----- nvinfo : EIATTR_PARAM_CBANK
	.align		4
        /*006c*/ 	.byte	0x04, 0x0a
        /*006e*/ 	.short	(.L_19 - .L_18)
	.align		4
.L_18:
        /*0070*/ 	.word	index@(.nv.constant0._Z12matmul_tunedPfS_S_i)
        /*0074*/ 	.short	0x0380
        /*0076*/ 	.short	0x001c


	//----- nvinfo : EIATTR_SW_WAR
	.align		4
.L_19:
        /*0078*/ 	.byte	0x04, 0x36
        /*007a*/ 	.short	(.L_21 - .L_20)
.L_20:
        /*007c*/ 	.word	0x00000008
.L_21:


//--------------------- .nv.callgraph             --------------------------
	.section	.nv.callgraph,"",@"SHT_CUDA_CALLGRAPH"
	.align	4
	.sectionentsize	8
	.align		4
        /*0000*/ 	.word	0x00000000
	.align		4
        /*0004*/ 	.word	0xffffffff
	.align		4
        /*0008*/ 	.word	0x00000000
	.align		4
        /*000c*/ 	.word	0xfffffffe
	.align		4
        /*0010*/ 	.word	0x00000000
	.align		4
        /*0014*/ 	.word	0xfffffffd
	.align		4
        /*0018*/ 	.word	0x00000000
	.align		4
        /*001c*/ 	.word	0xfffffffc


//--------------------- .text._Z12matmul_tunedPfS_S_i --------------------------
	.section	.text._Z12matmul_tunedPfS_S_i,"ax",@progbits
	.align	128
        .global         _Z12matmul_tunedPfS_S_i
        .type           _Z12matmul_tunedPfS_S_i,@function
        .size           _Z12matmul_tunedPfS_S_i,(.L_x_3 - _Z12matmul_tunedPfS_S_i)
        .other          _Z12matmul_tunedPfS_S_i,@"STO_CUDA_ENTRY STV_DEFAULT"
_Z12matmul_tunedPfS_S_i:
.text._Z12matmul_tunedPfS_S_i:
[----:B------:R-:W-:Y:S01]  /*0000*/  LDC R1, c[0x0][0x37c] ;  /* 0x0000df00ff017b82 */ /* 0x000fe20000000800 */
[----:B------:R-:W0:Y:S01]  /*0010*/  LDCU UR4, c[0x0][0x398] ;  /* 0x00007300ff0477ac */ /* 0x000e220008000800 */
[----:B------:R-:W1:Y:S01]  /*0020*/  S2R R30, SR_CTAID.Y ;  /* 0x00000000001e7919 */ /* 0x000e620000002600 */
[----:B------:R-:W-:Y:S01]  /*0030*/  HFMA2 R31, -RZ, RZ, 0, 0 ;  /* 0x00000000ff1f7431 */ /* 0x000fe200000001ff */
[----:B------:R-:W2:Y:S01]  /*0040*/  LDCU.64 UR8, c[0x0][0x358] ;  /* 0x00006b00ff0877ac */ /* 0x000ea20008000a00 */
[----:B------:R-:W1:Y:S01]  /*0050*/  S2R R21, SR_TID.Y ;  /* 0x0000000000157919 */ /* 0x000e620000002200 */
[----:B------:R-:W3:Y:S01]  /*0060*/  S2R R29, SR_CTAID.X ;  /* 0x00000000001d7919 */ /* 0x000ee20000002500 */
[----:B------:R-:W3:Y:S01]  /*0070*/  S2R R22, SR_TID.X ;  /* 0x0000000000167919 */ /* 0x000ee20000002100 */
[----:B0-----:R-:W-:-:S04]  /*0080*/  MOV R0, UR4 ;  /* 0x0000000400007c02 */ /* 0x001fc80008000f00 */
[----:B------:R-:W-:Y:S02]  /*0090*/  ISETP.GE.AND P0, PT, R0, 0x1, PT ;  /* 0x000000010000780c */ /* 0x000fe40003f06270 */
[----:B-1----:R-:W-:Y:S02]  /*00a0*/  LEA R30, R30, R21, 0x5 ;  /* 0x000000151e1e7211 */ /* 0x002fe400078e28ff */
[----:B---3--:R-:W-:-:S09]  /*00b0*/  LEA R29, R29, R22, 0x5 ;  /* 0x000000161d1d7211 */ /* 0x008fd200078e28ff */
[----:B--2---:R-:W-:Y:S05]  /*00c0*/  @!P0 BRA `(.L_x_0) ;  /* 0x0000000400b48947 */ /* 0x004fea0003800000 */
[----:B------:R-:W0:Y:S01]  /*00d0*/  S2UR UR6, SR_CgaCtaId ;  /* 0x00000000000679c3 */ /* 0x000e220000008800 */
[----:B------:R-:W-:Y:S01]  /*00e0*/  SHF.R.U32.HI R25, RZ, 0x2, R0 ;  /* 0x00000002ff197819 */ /* 0x000fe20000011600 */
[----:B------:R-:W-:Y:S01]  /*00f0*/  UMOV UR4, 0x400 ;  /* 0x0000040000047882 */ /* 0x000fe20000000000 */
[----:B------:R-:W-:Y:S01]  /*0100*/  SHF.R.U32.HI R2, RZ, 0x2, R21 ;  /* 0x00000002ff027819 */ /* 0x000fe20000011615 */
[----:B------:R-:W-:Y:S01]  /*0110*/  UIADD3 UR5, UPT, UPT, UR4, 0x1200, URZ ;  /* 0x0000120004057890 */ /* 0x000fe2000fffe0ff */
[----:B------:R-:W-:Y:S01]  /*0120*/  SHF.L.U32 R27, R22, 0x2, RZ ;  /* 0x00000002161b7819 */ /* 0x000fe200000006ff */
[----:B------:R-:W-:Y:S01]  /*0130*/  IMAD R24, R30, R25, RZ ;  /* 0x000000191e187224 */ /* 0x000fe200078e02ff */
[----:B------:R-:W-:Y:S01]  /*0140*/  SHF.R.S32.HI R4, RZ, 0x1f, R29 ;  /* 0x0000001fff047819 */ /* 0x000fe2000001141d */
[----:B------:R-:W-:Y:S01]  /*0150*/  IMAD R3, R25, R2, RZ ;  /* 0x0000000219037224 */ /* 0x000fe200078e02ff */
[----:B------:R-:W-:Y:S01]  /*0160*/  LOP3.LUT R27, R27, 0xff0, RZ, 0xc0, !PT ;  /* 0x00000ff01b1b7812 */ /* 0x000fe200078ec0ff */
[----:B------:R-:W1:Y:S01]  /*0170*/  LDC R2, c[0x0][0x398] ;  /* 0x0000e600ff027b82 */ /* 0x000e620000000800 */
[----:B------:R-:W-:-:S02]  /*0180*/  IADD3 R0, PT, PT, R0, 0x1f, RZ ;  /* 0x0000001f00007810 */ /* 0x000fc40007ffe0ff */
[----:B------:R-:W-:Y:S02]  /*0190*/  LEA.HI R4, R4, R29, RZ, 0x2 ;  /* 0x0000001d04047211 */ /* 0x000fe400078f10ff */
[----:B------:R-:W-:Y:S02]  /*01a0*/  SHF.L.U32 R3, R3, 0x2, RZ ;  /* 0x0000000203037819 */ /* 0x000fe400000006ff */
[----:B------:R-:W-:Y:S02]  /*01b0*/  SHF.R.U32.HI R0, RZ, 0x5, R0 ;  /* 0x00000005ff007819 */ /* 0x000fe40000011600 */
[----:B------:R-:W-:Y:S02]  /*01c0*/  LEA.HI.SX32 R3, R4, R3, 0x1e ;  /* 0x0000000304037211 */ /* 0x000fe400078ff2ff */
[----:B------:R-:W-:Y:S02]  /*01d0*/  LOP3.LUT R22, R22, 0x3fc, RZ, 0xc0, !PT ;  /* 0x000003fc16167812 */ /* 0x000fe400078ec0ff */
[----:B------:R-:W-:Y:S01]  /*01e0*/  MOV R31, RZ ;  /* 0x000000ff001f7202 */ /* 0x000fe20000000f00 */
[----:B0-----:R-:W-:Y:S01]  /*01f0*/  ULEA UR4, UR6, UR4, 0x18 ;  /* 0x0000000406047291 */ /* 0x001fe2000f8ec0ff */
[----:B------:R-:W-:Y:S01]  /*0200*/  IADD3 R20, PT, PT, -R0, RZ, RZ ;  /* 0x000000ff00147210 */ /* 0x000fe20007ffe1ff */
[----:B------:R-:W-:-:S04]  /*0210*/  ULEA UR5, UR6, UR5, 0x18 ;  /* 0x0000000506057291 */ /* 0x000fc8000f8ec0ff */
[----:B------:R-:W-:Y:S02]  /*0220*/  MOV R28, UR4 ;  /* 0x00000004001c7c02 */ /* 0x000fe40008000f00 */
[----:B------:R-:W-:-:S03]  /*0230*/  IADD3 R23, PT, PT, R27, UR5, RZ ;  /* 0x000000051b177c10 */ /* 0x000fc6000fffe0ff */
[C---:B------:R-:W-:Y:S02]  /*0240*/  IMAD R28, R21.reuse, 0x90, R28 ;  /* 0x00000090151c7824 */ /* 0x040fe400078e021c */
[C---:B------:R-:W-:Y:S01]  /*0250*/  IMAD R23, R21.reuse, 0x90, R23 ;  /* 0x0000009015177824 */ /* 0x040fe200078e0217 */
[----:B------:R-:W-:Y:S02]  /*0260*/  LOP3.LUT R21, R21, 0x3fc, RZ, 0xc0, !PT ;  /* 0x000003fc15157812 */ /* 0x000fe400078ec0ff */
[----:B------:R-:W-:-:S07]  /*0270*/  IADD3 R26, PT, PT, R28, R27, RZ ;  /* 0x0000001b1c1a7210 */ /* 0x000fce0007ffe0ff */
.L_x_1:
[----:B-1----:R-:W-:Y:S02]  /*0280*/  MOV R0, R2 ;  /* 0x0000000200007202 */ /* 0x002fe40000000f00 */
[----:B------:R-:W-:Y:S02]  /*0290*/  CS2R R6, SRZ ;  /* 0x0000000000067805 */ /* 0x000fe4000001ff00 */
[----:B------:R-:W-:Y:S02]  /*02a0*/  VIMNMX R5, PT, PT, R29, R21, !PT ;  /* 0x000000151d057248 */ /* 0x000fe40007fe0100 */
[----:B------:R-:W-:Y:S02]  /*02b0*/  CS2R R8, SRZ ;  /* 0x0000000000087805 */ /* 0x000fe4000001ff00 */
[-C--:B------:R-:W-:Y:S02]  /*02c0*/  ISETP.GE.AND P0, PT, R22, R0.reuse, PT ;  /* 0x000000001600720c */ /* 0x080fe40003f06270 */
[----:B------:R-:W-:-:S02]  /*02d0*/  ISETP.GE.AND P1, PT, R5, R0, PT ;  /* 0x000000000500720c */ /* 0x000fc40003f26270 */
[----:B------:R-:W-:-:S11]  /*02e0*/  ISETP.GE.U32.OR P0, PT, R30, R0, P0 ;  /* 0x000000001e00720c */ /* 0x000fd60000706470 */
[----:B------:R-:W0:Y:S02]  /*02f0*/  @!P1 LDC.64 R12, c[0x0][0x388] ;  /* 0x0000e200ff0c9b82 */ /* 0x000e240000000a00 */
[----:B------:R-:W-:-:S06]  /*0300*/  @!P0 LEA.HI.SX32 R5, R22, R24, 0x1e ;  /* 0x0000001816058211 */ /* 0x000fcc00078ff2ff */
[----:B------:R-:W1:Y:S02]  /*0310*/  @!P0 LDC.64 R10, c[0x0][0x380] ;  /* 0x0000e000ff0a8b82 */ /* 0x000e640000000a00 */
[----:B-1----:R-:W-:Y:S01]  /*0320*/  @!P0 IMAD.WIDE R10, R5, 0x10, R10 ;  /* 0x00000010050a8825 */ /* 0x002fe200078e020a */
[----:B------:R-:W-:-:S03]  /*0330*/  CS2R R4, SRZ ;  /* 0x0000000000047805 */ /* 0x000fc6000001ff00 */
[----:B0-----:R-:W-:-:S03]  /*0340*/  @!P1 IMAD.WIDE R12, R3, 0x10, R12 ;  /* 0x00000010030c9825 */ /* 0x001fc600078e020c */
[----:B------:R0:W2:Y:S02]  /*0350*/  @!P0 LDG.E.128 R4, desc[UR8][R10.64] ;  /* 0x000000080a048981 */ /* 0x0000a4000c1e1d00 */
[----:B0-----:R-:W-:-:S06]  /*0360*/  CS2R R10, SRZ ;  /* 0x00000000000a7805 */ /* 0x001fcc000001ff00 */
[----:B------:R-:W3:Y:S01]  /*0370*/  @!P1 LDG.E.128 R8, desc[UR8][R12.64] ;  /* 0x000000080c089981 */ /* 0x000ee2000c1e1d00 */
[----:B------:R-:W-:Y:S02]  /*0380*/  IADD3 R20, PT, PT, R20, 0x1, RZ ;  /* 0x0000000114147810 */ /* 0x000fe40007ffe0ff */
[----:B------:R-:W-:Y:S02]  /*0390*/  IADD3 R21, PT, PT, R21, 0x20, RZ ;  /* 0x0000002015157810 */ /* 0x000fe40007ffe0ff */
[----:B------:R-:W-:Y:S02]  /*03a0*/  ISETP.NE.AND P0, PT, R20, RZ, PT ;  /* 0x000000ff1400720c */ /* 0x000fe40003f05270 */
[----:B------:R-:W-:Y:S02]  /*03b0*/  IADD3 R22, PT, PT, R22, 0x20, RZ ;  /* 0x0000002016167810 */ /* 0x000fe40007ffe0ff */
[----:B------:R-:W-:Y:S01]  /*03c0*/  LEA R3, R25, R3, 0x5 ;  /* 0x0000000319037211 */ /* 0x000fe200078e28ff */
[----:B--2---:R-:W-:Y:S04]  /*03d0*/  STS.128 [R26], R4 ;  /* 0x000000041a007388 */ /* 0x004fe80000000c00 */
[----:B---3--:R-:W-:Y:S01]  /*03e0*/  STS.128 [R23], R8 ;  /* 0x0000000817007388 */ /* 0x008fe20000000c00 */
[----:B------:R-:W-:Y:S06]  /*03f0*/  BAR.SYNC.DEFER_BLOCKING 0x0 ;  /* 0x0000000000007b1d */ /* 0x000fec0000010000 */
[----:B------:R-:W-:Y:S04]  /*0400*/  LDS.128 R4, [R28] ;  /* 0x000000001c047984 */ /* 0x000fe80000000c00 */
[----:B------:R-:W0:Y:S02]  /*0410*/  LDS.128 R8, [R27+UR5] ;  /* 0x000000051b087984 */ /* 0x000e240008000c00 */
[----:B0-----:R-:W-:-:S04]  /*0420*/  FMUL R15, R5, R9 ;  /* 0x00000009050f7220 */ /* 0x001fc80000400000 */
[----:B------:R-:W-:Y:S02]  /*0430*/  FFMA R17, R4, R8, R15 ;  /* 0x0000000804117223 */ /* 0x000fe4000000000f */
[----:B------:R-:W-:Y:S02]  /*0440*/  LDS.128 R12, [R28+0x10] ;  /* 0x000010001c0c7984 */ /* 0x000fe40000000c00 */
[----:B------:R-:W-:Y:S02]  /*0450*/  FFMA R32, R6, R10, R17 ;  /* 0x0000000a06207223 */ /* 0x000fe40000000011 */
[----:B------:R-:W0:Y:S02]  /*0460*/  LDS.128 R16, [R27+UR5+0x90] ;  /* 0x000090051b107984 */ /* 0x000e240008000c00 */
[----:B0-----:R-:W-:-:S04]  /*0470*/  FMUL R13, R13, R17 ;  /* 0x000000110d0d7220 */ /* 0x001fc80000400000 */
[----:B------:R-:W-:-:S04]  /*0480*/  FFMA R13, R12, R16, R13 ;  /* 0x000000100c0d7223 */ /* 0x000fc8000000000d */
[----:B------:R-:W-:Y:S01]  /*0490*/  FFMA R14, R14, R18, R13 ;  /* 0x000000120e0e7223 */ /* 0x000fe2000000000d */
[----:B------:R-:W-:Y:S02]  /*04a0*/  FFMA R13, R7, R11, R32 ;  /* 0x0000000b070d7223 */ /* 0x000fe40000000020 */
[----:B------:R-:W-:Y:S01]  /*04b0*/  LDS.128 R4, [R28+0x20] ;  /* 0x000020001c047984 */ /* 0x000fe20000000c00 */
[----:B------:R-:W-:Y:S01]  /*04c0*/  FFMA R15, R15, R19, R14 ;  /* 0x000000130f0f7223 */ /* 0x000fe2000000000e */
[----:B------:R-:W-:Y:S02]  /*04d0*/  FADD R14, R13, R31 ;  /* 0x0000001f0d0e7221 */ /* 0x000fe40000000000 */
[----:B------:R-:W0:Y:S02]  /*04e0*/  LDS.128 R8, [R27+UR5+0x120] ;  /* 0x000120051b087984 */ /* 0x000e240008000c00 */
[----:B------:R-:W-:Y:S01]  /*04f0*/  FADD R15, R14, R15 ;  /* 0x0000000f0e0f7221 */ /* 0x000fe20000000000 */
[----:B0-----:R-:W-:-:S04]  /*0500*/  FMUL R5, R5, R9 ;  /* 0x0000000905057220 */ /* 0x001fc80000400000 */
[----:B------:R-:W-:-:S04]  /*0510*/  FFMA R5, R4, R8, R5 ;  /* 0x0000000804057223 */ /* 0x000fc80000000005 */
[----:B------:R-:W-:-:S04]  /*0520*/  FFMA R6, R6, R10, R5 ;  /* 0x0000000a06067223 */ /* 0x000fc80000000005 */
[----:B------:R-:W-:Y:S02]  /*0530*/  FFMA R12, R7, R11, R6 ;  /* 0x0000000b070c7223 */ /* 0x000fe40000000006 */
[----:B------:R-:W-:Y:S02]  /*0540*/  LDS.128 R4, [R28+0x30] ;  /* 0x000030001c047984 */ /* 0x000fe40000000c00 */
[----:B------:R-:W-:Y:S02]  /*0550*/  FADD R12, R15, R12 ;  /* 0x0000000c0f0c7221 */ /* 0x000fe40000000000 */
[----:B------:R-:W0:Y:S02]  /*0560*/  LDS.128 R8, [R27+UR5+0x1b0] ;  /* 0x0001b0051b087984 */ /* 0x000e240008000c00 */
        /* <DEDUP_REMOVED lines=11> */
[----:B------:R-:W-:Y:S04]  /*0620*/  LDS.128 R4, [R28+0x50] ;  /* 0x000050001c047984 */ /* 0x000fe80000000c00 */
        /* <DEDUP_REMOVED lines=8> */
[----:B------:R-:W-:Y:S01]  /*06b0*/  FFMA R9, R4, R8, R5 ;  /* 0x0000000804097223 */ /* 0x000fe20000000005 */
[----:B------:R-:W-:Y:S02]  /*06c0*/  FADD R5, R13, R14 ;  /* 0x0000000e0d057221 */ /* 0x000fe40000000000 */
[----:B------:R-:W-:Y:S01]  /*06d0*/  LDS.128 R12, [R28+0x70] ;  /* 0x000070001c0c7984 */ /* 0x000fe20000000c00 */
[----:B------:R-:W-:Y:S01]  /*06e0*/  FFMA R6, R6, R10, R9 ;  /* 0x0000000a06067223 */ /* 0x000fe20000000009 */
[----:B------:R-:W-:Y:S02]  /*06f0*/  FADD R4, R5, R16 ;  /* 0x0000001005047221 */ /* 0x000fe40000000000 */
[----:B------:R-:W0:Y:S01]  /*0700*/  LDS.128 R16, [R27+UR5+0x3f0] ;  /* 0x0003f0051b107984 */ /* 0x000e220008000c00 */
[----:B------:R-:W-:-:S04]  /*0710*/  FFMA R7, R7, R11, R6 ;  /* 0x0000000b07077223 */ /* 0x000fc80000000006 */
[----:B------:R-:W-:Y:S01]  /*0720*/  FADD R4, R4, R7 ;  /* 0x0000000704047221 */ /* 0x000fe20000000000 */
[----:B0-----:R-:W-:-:S04]  /*0730*/  FMUL R13, R13, R17 ;  /* 0x000000110d0d7220 */ /* 0x001fc80000400000 */
[----:B------:R-:W-:-:S04]  /*0740*/  FFMA R13, R12, R16, R13 ;  /* 0x000000100c0d7223 */ /* 0x000fc8000000000d */
[----:B------:R-:W-:-:S04]  /*0750*/  FFMA R14, R14, R18, R13 ;  /* 0x000000120e0e7223 */ /* 0x000fc8000000000d */
[----:B------:R-:W-:-:S04]  /*0760*/  FFMA R15, R15, R19, R14 ;  /* 0x000000130f0f7223 */ /* 0x000fc8000000000e */
[----:B------:R-:W-:Y:S01]  /*0770*/  FADD R31, R4, R15 ;  /* 0x0000000f041f7221 */ /* 0x000fe20000000000 */
[----:B------:R-:W-:Y:S06]  /*0780*/  BAR.SYNC.DEFER_BLOCKING 0x0 ;  /* 0x0000000000007b1d */ /* 0x000fec0000010000 */
[----:B------:R-:W-:Y:S05]  /*0790*/  @P0 BRA `(.L_x_1) ;  /* 0xfffffff800b80947 */ /* 0x000fea000383ffff */
.L_x_0:
[----:B------:R-:W-:-:S04]  /*07a0*/  VIMNMX R3, PT, PT, R30, R29, !PT ;  /* 0x0000001d1e037248 */ /* 0x000fc80007fe0100 */
[----:B------:R-:W-:-:S13]  /*07b0*/  ISETP.GE.AND P0, PT, R3, R0, PT ;  /* 0x000000000300720c */ /* 0x000fda0003f06270 */
[----:B------:R-:W-:Y:S05]  /*07c0*/  @P0 EXIT ;  /* 0x000000000000094d */ /* 0x000fea0003800000 */
[----:B------:R-:W0:Y:S01]  /*07d0*/  LDC.64 R2, c[0x0][0x390] ;  /* 0x0000e400ff027b82 */ /* 0x000e220000000a00 */
[----:B------:R-:W-:-:S04]  /*07e0*/  IMAD R29, R30, R0, R29 ;  /* 0x000000001e1d7224 */ /* 0x000fc800078e021d */
[----:B0-----:R-:W-:-:S05]  /*07f0*/  IMAD.WIDE R2, R29, 0x4, R2 ;  /* 0x000000041d027825 */ /* 0x001fca00078e0202 */
[----:B------:R-:W-:Y:S01]  /*0800*/  STG.E desc[UR8][R2.64], R31 ;  /* 0x0000001f02007986 */ /* 0x000fe2000c101908 */
[----:B------:R-:W-:Y:S05]  /*0810*/  EXIT ;  /* 0x000000000000794d */ /* 0x000fea0003800000 */
.L_x_2:
[----:B------:R-:W-:-:S00]  /*0820*/  BRA `(.L_x_2) ;  /* 0xfffffffc00fc7947 */ /* 0x000fc0000383ffff */
[----:B------:R-:W-:-:S00]  /*0830*/  NOP ;  /* 0x0000000000007918 */ /* 0x000fc00000000000 */
        /* <DEDUP_REMOVED lines=12> */
.L_x_3:


//--------------------- .nv.shared._Z12matmul_tunedPfS_S_i --------------------------
	.section	.nv.shared._Z12matmul_tunedPfS_S_i,"aw",@nobits
	.sectionflags	@""
	.align	16
.nv.shared._Z12matmul_tunedPfS_S_i:
	.zero		10240


//--------------------- .nv.shared.reserved.0     --------------------------
	.section	.nv.shared.reserved.0,"aw",@nobits
	.weak		__nv_reservedSMEM_offset_0_alias
	.size		__nv_reservedSMEM_offset_0_alias, 0, 64
	.other		__nv_reservedSMEM_offset_0_alias,@"STO_CUDA_RESERVED_SHARED STV_DEFAULT"
__nv_reservedSMEM_offset_0_alias:
	.zero		0
	.zero		64


//--------------------- .nv.constant0._Z12matmul_tunedPfS_S_i --------------------------
	.section	.nv.constant0._Z12matmul_tunedPfS_S_i,"a",@progbits
	.sectionflags	@""
	.align	4
.nv.constant0._Z12matmul_tunedPfS_S_i:
	.zero		924


//--------------------- SYMBOLS --------------------------

	.type		.nv.reservedSmem.offset0,@object
	.size		.nv.reservedSmem.offset0,0x4
	.type		.nv.reservedSmem.cap,@object
	.size		.nv.reservedSmem.cap,0x4
